	.headerflags	@"EF_CUDA_TEXMODE_UNIFIED EF_CUDA_64BIT_ADDRESS EF_CUDA_ACCELERATORS EF_CUDA_SM90 EF_CUDA_VIRTUAL_SM(EF_CUDA_SM90)"
	.elftype	@"ET_EXEC"


//--------------------- .nv.info                  --------------------------
	.section	.nv.info,"",@"SHT_CUDA_INFO"
	.align	4


	//----- nvinfo : EIATTR_REGCOUNT
	.align		4
        /*0000*/ 	.byte	0x04, 0x2f
        /*0002*/ 	.short	(.L_1 - .L_0)
	.align		4
.L_0:
        /*0004*/ 	.word	index@(triton_poi_fused_convolution_relu_9)
        /*0008*/ 	.word	0x0000000c


	//----- nvinfo : EIATTR_MIN_STACK_SIZE
	.align		4
.L_1:
        /*000c*/ 	.byte	0x04, 0x12
        /*000e*/ 	.short	(.L_3 - .L_2)
	.align		4
.L_2:
        /*0010*/ 	.word	index@(triton_poi_fused_convolution_relu_9)
        /*0014*/ 	.word	0x00000000


	//----- nvinfo : EIATTR_FRAME_SIZE
	.align		4
.L_3:
        /*0018*/ 	.byte	0x04, 0x11
        /*001a*/ 	.short	(.L_5 - .L_4)
	.align		4
.L_4:
        /*001c*/ 	.word	index@(triton_poi_fused_convolution_relu_9)
        /*0020*/ 	.word	0x00000000


	//----- nvinfo : EIATTR_MIN_STACK_SIZE
	.align		4
.L_5:
        /*0024*/ 	.byte	0x04, 0x12
        /*0026*/ 	.short	(.L_7 - .L_6)
	.align		4
.L_6:
        /*0028*/ 	.word	index@(triton_poi_fused_convolution_relu_9)
        /*002c*/ 	.word	0x00000000
.L_7:


//--------------------- .nv.info.triton_poi_fused_convolution_relu_9 --------------------------
	.section	.nv.info.triton_poi_fused_convolution_relu_9,"",@"SHT_CUDA_INFO"
	.sectionflags	@""
	.align	4


	//----- nvinfo : EIATTR_CUDA_API_VERSION
	.align		4
        /*0000*/ 	.byte	0x04, 0x37
        /*0002*/ 	.short	(.L_9 - .L_8)
.L_8:
        /*0004*/ 	.word	0x0000007c


	//----- nvinfo : EIATTR_KPARAM_INFO
	.align		4
.L_9:
        /*0008*/ 	.byte	0x04, 0x17
        /*000a*/ 	.short	(.L_11 - .L_10)
.L_10:
        /*000c*/ 	.word	0x00000000
        /*0010*/ 	.short	0x0002
        /*0012*/ 	.short	0x0010
        /*0014*/ 	.byte	0x00, 0xf0, 0x11, 0x00


	//----- nvinfo : EIATTR_KPARAM_INFO
	.align		4
.L_11:
        /*0018*/ 	.byte	0x04, 0x17
        /*001a*/ 	.short	(.L_13 - .L_12)
.L_12:
        /*001c*/ 	.word	0x00000000
        /*0020*/ 	.short	0x0001
        /*0022*/ 	.short	0x0008
        /*0024*/ 	.byte	0x00, 0xf4, 0x21, 0x00


	//----- nvinfo : EIATTR_KPARAM_INFO
	.align		4
.L_13:
        /*0028*/ 	.byte	0x04, 0x17
        /*002a*/ 	.short	(.L_15 - .L_14)
.L_14:
        /*002c*/ 	.word	0x00000000
        /*0030*/ 	.short	0x0000
        /*0032*/ 	.short	0x0000
        /*0034*/ 	.byte	0x00, 0xf4, 0x21, 0x00


	//----- nvinfo : EIATTR_SPARSE_MMA_MASK
	.align		4
.L_15:
        /*0038*/ 	.byte	0x03, 0x50
        /*003a*/ 	.short	0x0000


	//----- nvinfo : EIATTR_MAXREG_COUNT
	.align		4
        /*003c*/ 	.byte	0x03, 0x1b
        /*003e*/ 	.short	0x00ff


	//----- nvinfo : EIATTR_EXIT_INSTR_OFFSETS
	.align		4
        /*0040*/ 	.byte	0x04, 0x1c
        /*0042*/ 	.short	(.L_17 - .L_16)


	//   ....[0]....
.L_16:
        /*0044*/ 	.word	0x000001b0


	//   ....[1]....
        /*0048*/ 	.word	0x000001d0


	//----- nvinfo : EIATTR_REQNTID
	.align		4
.L_17:
        /*004c*/ 	.byte	0x04, 0x10
        /*004e*/ 	.short	(.L_19 - .L_18)
.L_18:
        /*0050*/ 	.word	0x00000080
        /*0054*/ 	.word	0x00000001
        /*0058*/ 	.word	0x00000001


	//----- nvinfo : EIATTR_CBANK_PARAM_SIZE
	.align		4
.L_19:
        /*005c*/ 	.byte	0x03, 0x19
        /*005e*/ 	.short	0x0014


	//----- nvinfo : EIATTR_PARAM_CBANK
	.align		4
        /*0060*/ 	.byte	0x04, 0x0a
        /*0062*/ 	.short	(.L_21 - .L_20)
	.align		4
.L_20:
        /*0064*/ 	.word	index@(.nv.constant0.triton_poi_fused_convolution_relu_9)
        /*0068*/ 	.short	0x0210
        /*006a*/ 	.short	0x0014


	//----- nvinfo : EIATTR_SW_WAR
	.align		4
.L_21:
        /*006c*/ 	.byte	0x04, 0x36
        /*006e*/ 	.short	(.L_23 - .L_22)
.L_22:
        /*0070*/ 	.word	0x00000008
.L_23:


//--------------------- .nv.callgraph             --------------------------
	.section	.nv.callgraph,"",@"SHT_CUDA_CALLGRAPH"
	.align	4
	.sectionentsize	8
	.align		4
        /*0000*/ 	.word	0x00000000
	.align		4
        /*0004*/ 	.word	0xffffffff
	.align		4
        /*0008*/ 	.word	0x00000000
	.align		4
        /*000c*/ 	.word	0xfffffffe
	.align		4
        /*0010*/ 	.word	0x00000000
	.align		4
        /*0014*/ 	.word	0xfffffffd
	.align		4
        /*0018*/ 	.word	0x00000000
	.align		4
        /*001c*/ 	.word	0xfffffffc


//--------------------- .text.triton_poi_fused_convolution_relu_9 --------------------------
	.section	.text.triton_poi_fused_convolution_relu_9,"ax",@progbits
	.align	128
        .global         triton_poi_fused_convolution_relu_9
        .type           triton_poi_fused_convolution_relu_9,@function
        .size           triton_poi_fused_convolution_relu_9,(.L_x_1 - triton_poi_fused_convolution_relu_9)
        .other          triton_poi_fused_convolution_relu_9,@"STO_CUDA_ENTRY STV_DEFAULT"
triton_poi_fused_convolution_relu_9:
.text.triton_poi_fused_convolution_relu_9:
[----:B------:R-:W0:Y:S02]  /*0000*/  LDC R1, c[0x0][0x28] ;  /* 0x00000a00ff017b82 */ /* 0x000e240000000800 */
[----:B------:R-:W1:Y:S01]  /*0010*/  S2R R0, SR_TID.X ;  /* 0x0000000000007919 */ /* 0x000e620000002100 */
[----:B------:R-:W2:Y:S01]  /*0020*/  LDC.64 R2, c[0x0][0x210] ;  /* 0x00008400ff027b82 */ /* 0x000ea20000000a00 */
[----:B------:R-:W-:Y:S01]  /*0030*/  ULDC.64 UR4, c[0x0][0x208] ;  /* 0x0000820000047ab9 */ /* 0x000fe20000000a00 */
[----:B------:R-:W3:Y:S06]  /*0040*/  S2R R7, SR_CTAID.X ;  /* 0x0000000000077919 */ /* 0x000eec0000002500 */
[----:B------:R-:W4:Y:S01]  /*0050*/  LDC.64 R4, c[0x0][0x218] ;  /* 0x00008600ff047b82 */ /* 0x000f220000000a00 */
[----:B-1----:R-:W-:Y:S01]  /*0060*/  IMAD.SHL.U32 R0, R0, 0x2, RZ ;  /* 0x0000000200007824 */ /* 0x002fe200078e00ff */
[----:B---3--:R-:W-:-:S04]  /*0070*/  SHF.R.S32.HI R6, RZ, 0x17, R7 ;  /* 0x00000017ff067819 */ /* 0x008fc80000011407 */
[----:B------:R-:W-:-:S05]  /*0080*/  LOP3.LUT R0, R0, 0xfe, RZ, 0xc0, !PT ;  /* 0x000000fe00007812 */ /* 0x000fca00078ec0ff */
[----:B------:R-:W-:Y:S01]  /*0090*/  IMAD R7, R7, 0x100, R0 ;  /* 0x0000010007077824 */ /* 0x000fe200078e0200 */
[----:B------:R-:W-:-:S03]  /*00a0*/  SGXT R0, R6, 0x1 ;  /* 0x000000010600781a */ /* 0x000fc60000000200 */
[C---:B--2---:R-:W-:Y:S01]  /*00b0*/  IMAD.WIDE R2, R7.reuse, 0x4, R2 ;  /* 0x0000000407027825 */ /* 0x044fe200078e0202 */
[----:B------:R-:W-:Y:S02]  /*00c0*/  LEA.HI R0, R0, R7, RZ, 0x5 ;  /* 0x0000000700007211 */ /* 0x000fe400078f28ff */
[----:B------:R-:W-:Y:S02]  /*00d0*/  ISETP.GE.AND P2, PT, R7, 0x1880, PT ;  /* 0x000018800700780c */ /* 0x000fe40003f46270 */
[----:B------:R-:W-:-:S05]  /*00e0*/  LOP3.LUT R0, R0, 0xffffffe0, RZ, 0xc0, !PT ;  /* 0xffffffe000007812 */ /* 0x000fca00078ec0ff */
[----:B------:R-:W-:Y:S01]  /*00f0*/  IMAD.IADD R9, R7, 0x1, -R0 ;  /* 0x0000000107097824 */ /* 0x000fe200078e0a00 */
[----:B------:R-:W-:-:S03]  /*0100*/  CS2R R6, SRZ ;  /* 0x0000000000067805 */ /* 0x000fc6000001ff00 */
[----:B----4-:R-:W-:Y:S01]  /*0110*/  IMAD.WIDE R4, R9, 0x4, R4 ;  /* 0x0000000409047825 */ /* 0x010fe200078e0204 */
[----:B------:R-:W-:Y:S02]  /*0120*/  CS2R R8, SRZ ;  /* 0x0000000000087805 */ /* 0x000fe4000001ff00 */
[----:B------:R-:W2:Y:S04]  /*0130*/  @!P2 LDG.E.64 R6, desc[UR4][R2.64] ;  /* 0x000000040206a981 */ /* 0x000ea8000c1e1b00 */
[----:B------:R-:W2:Y:S02]  /*0140*/  @!P2 LDG.E.EL.64 R8, desc[UR4][R4.64] ;  /* 0x000000040408a981 */ /* 0x000ea4000c2e1b00 */
[----:B--2---:R-:W-:Y:S01]  /*0150*/  FSETP.GEU.AND P0, PT, R6, -R8, PT ;  /* 0x800000080600720b */ /* 0x004fe20003f0e000 */
[----:B------:R-:W-:Y:S01]  /*0160*/  FADD R6, R8, R6 ;  /* 0x0000000608067221 */ /* 0x000fe20000000000 */
[----:B------:R-:W-:Y:S01]  /*0170*/  FADD R0, R9, R7 ;  /* 0x0000000709007221 */ /* 0x000fe20000000000 */
[----:B------:R-:W-:-:S03]  /*0180*/  FSETP.GEU.AND P1, PT, R7, -R9, PT ;  /* 0x800000090700720b */ /* 0x000fc60003f2e000 */
[----:B------:R-:W-:Y:S02]  /*0190*/  FSEL R6, R6, RZ, P0 ;  /* 0x000000ff06067208 */ /* 0x000fe40000000000 */
[----:B------:R-:W-:Y:S01]  /*01a0*/  FSEL R7, R0, RZ, P1 ;  /* 0x000000ff00077208 */ /* 0x000fe20000800000 */
[----:B------:R-:W-:Y:S07]  /*01b0*/  @P2 EXIT ;  /* 0x000000000000294d */ /* 0x000fee0003800000 */
[----:B------:R-:W-:Y:S01]  /*01c0*/  STG.E.64 desc[UR4][R2.64], R6 ;  /* 0x0000000602007986 */ /* 0x000fe2000c101b04 */
[----:B------:R-:W-:Y:S05]  /*01d0*/  EXIT ;  /* 0x000000000000794d */ /* 0x000fea0003800000 */
.L_x_0:
[----:B------:R-:W-:-:S00]  /*01e0*/  BRA `(.L_x_0) ;  /* 0xfffffffc00fc7947 */ /* 0x000fc0000383ffff */
[----:B------:R-:W-:-:S00]  /*01f0*/  NOP ;  /* 0x0000000000007918 */ /* 0x000fc00000000000 */
        /* <DEDUP_REMOVED lines=8> */
.L_x_1:


//--------------------- .nv.constant0.triton_poi_fused_convolution_relu_9 --------------------------
	.section	.nv.constant0.triton_poi_fused_convolution_relu_9,"a",@progbits
	.sectionflags	@""
	.align	4
.nv.constant0.triton_poi_fused_convolution_relu_9:
	.zero		548
